//
// Generated by NVIDIA NVVM Compiler
//
// Compiler Build ID: CL-36424714
// Cuda compilation tools, release 13.0, V13.0.88
// Based on NVVM 20.0.0
//

.version 9.0
.target sm_100
.address_size 64

	// .globl	_Z4diffPdPKdddddiii

.visible .entry _Z4diffPdPKdddddiii(
	.param .u64 .ptr .align 1 _Z4diffPdPKdddddiii_param_0,
	.param .u64 .ptr .align 1 _Z4diffPdPKdddddiii_param_1,
	.param .f64 _Z4diffPdPKdddddiii_param_2,
	.param .f64 _Z4diffPdPKdddddiii_param_3,
	.param .f64 _Z4diffPdPKdddddiii_param_4,
	.param .f64 _Z4diffPdPKdddddiii_param_5,
	.param .u32 _Z4diffPdPKdddddiii_param_6,
	.param .u32 _Z4diffPdPKdddddiii_param_7,
	.param .u32 _Z4diffPdPKdddddiii_param_8
)
{
	.reg .pred 	%p<6>;
	.reg .b32 	%r<28>;
	.reg .b64 	%rd<17>;
	.reg .b64 	%fd<26>;

	ld.param.u64 	%rd2, [_Z4diffPdPKdddddiii_param_1];
	ld.param.f64 	%fd1, [_Z4diffPdPKdddddiii_param_2];
	ld.param.f64 	%fd2, [_Z4diffPdPKdddddiii_param_3];
	ld.param.f64 	%fd3, [_Z4diffPdPKdddddiii_param_4];
	ld.param.f64 	%fd4, [_Z4diffPdPKdddddiii_param_5];
	ld.param.u32 	%r4, [_Z4diffPdPKdddddiii_param_6];
	ld.param.u32 	%r6, [_Z4diffPdPKdddddiii_param_7];
	ld.param.u32 	%r7, [_Z4diffPdPKdddddiii_param_8];
	mov.u32 	%r9, %ctaid.x;
	mov.u32 	%r10, %ntid.x;
	mov.u32 	%r11, %tid.x;
	mad.lo.s32 	%r12, %r9, %r10, %r11;
	add.s32 	%r1, %r12, 1;
	mov.u32 	%r13, %ctaid.y;
	mov.u32 	%r14, %ntid.y;
	mov.u32 	%r15, %tid.y;
	mad.lo.s32 	%r16, %r13, %r14, %r15;
	add.s32 	%r2, %r16, 1;
	mov.u32 	%r18, %ctaid.z;
	add.s32 	%r3, %r18, 1;
	add.s32 	%r20, %r4, -1;
	setp.ge.s32 	%p1, %r1, %r20;
	add.s32 	%r21, %r6, -1;
	setp.ge.s32 	%p2, %r2, %r21;
	or.pred  	%p3, %p1, %p2;
	add.s32 	%r22, %r7, -1;
	setp.ge.s32 	%p4, %r3, %r22;
	or.pred  	%p5, %p3, %p4;
	@%p5 bra 	$L__BB0_2;
	ld.param.u64 	%rd16, [_Z4diffPdPKdddddiii_param_0];
	mul.lo.s32 	%r23, %r6, %r4;
	cvta.to.global.u64 	%rd3, %rd2;
	cvta.to.global.u64 	%rd4, %rd16;
	mad.lo.s32 	%r24, %r4, %r2, %r1;
	mad.lo.s32 	%r25, %r23, %r3, %r24;
	mul.wide.s32 	%rd5, %r25, 8;
	add.s64 	%rd6, %rd3, %rd5;
	ld.global.nc.f64 	%fd5, [%rd6+8];
	ld.global.nc.f64 	%fd6, [%rd6];
	sub.f64 	%fd7, %fd5, %fd6;
	ld.global.nc.f64 	%fd8, [%rd6+-8];
	sub.f64 	%fd9, %fd6, %fd8;
	sub.f64 	%fd10, %fd7, %fd9;
	mul.wide.s32 	%rd7, %r4, 8;
	add.s64 	%rd8, %rd6, %rd7;
	ld.global.nc.f64 	%fd11, [%rd8];
	sub.f64 	%fd12, %fd11, %fd6;
	sub.s32 	%r26, %r25, %r4;
	mul.wide.s32 	%rd9, %r26, 8;
	add.s64 	%rd10, %rd3, %rd9;
	ld.global.nc.f64 	%fd13, [%rd10];
	sub.f64 	%fd14, %fd6, %fd13;
	sub.f64 	%fd15, %fd12, %fd14;
	mul.f64 	%fd16, %fd3, %fd15;
	fma.rn.f64 	%fd17, %fd2, %fd10, %fd16;
	mul.wide.s32 	%rd11, %r23, 8;
	add.s64 	%rd12, %rd6, %rd11;
	ld.global.nc.f64 	%fd18, [%rd12];
	sub.f64 	%fd19, %fd18, %fd6;
	sub.s32 	%r27, %r25, %r23;
	mul.wide.s32 	%rd13, %r27, 8;
	add.s64 	%rd14, %rd3, %rd13;
	ld.global.nc.f64 	%fd20, [%rd14];
	sub.f64 	%fd21, %fd6, %fd20;
	sub.f64 	%fd22, %fd19, %fd21;
	fma.rn.f64 	%fd23, %fd4, %fd22, %fd17;
	add.s64 	%rd15, %rd4, %rd5;
	ld.global.f64 	%fd24, [%rd15];
	fma.rn.f64 	%fd25, %fd1, %fd23, %fd24;
	st.global.f64 	[%rd15], %fd25;
$L__BB0_2:
	ret;

}


// ===== COMPILED SASS (sm_100) =====

	.target	sm_100

	.elftype	@"ET_EXEC"


//--------------------- .note.nv.tkinfo           --------------------------
	.section	.note.nv.tkinfo,"",@"SHT_NOTE"
	.sectionflags	@"SHF_NOTE_NV_TKINFO"
	.tkinfo
        /*0018*/ 	.word	0x00000002
        /*0030*/ 	.string	""
        /*0030*/ 	.string	"ptxas"
        /*0030*/ 	.string	"Cuda compilation tools, release 13.0, V13.0.88"
        /*0030*/ 	.string	"Build cuda_13.0.r13.0/compiler.36424714_0"
        /*0030*/ 	.string	"-arch sm_100 -m 64 "



//--------------------- .note.nv.cuinfo           --------------------------
	.section	.note.nv.cuinfo,"",@"SHT_NOTE"
	.sectionflags	@"SHF_NOTE_NV_CUINFO"
        /*0018*/ 	.short	0x0002
        /*001a*/ 	.short	0x0064
        /*001c*/ 	.short	0x0082
	.zero		2


//--------------------- .nv.info                  --------------------------
	.section	.nv.info,"",@"SHT_CUDA_INFO"
	.align	4


	//----- nvinfo : EIATTR_REGCOUNT
	.align		4
        /*0000*/ 	.byte	0x04, 0x2f
        /*0002*/ 	.short	(.L_1 - .L_0)
	.align		4
.L_0:
        /*0004*/ 	.word	index@(_Z4diffPdPKdddddiii)
        /*0008*/ 	.word	0x0000001a


	//----- nvinfo : EIATTR_FRAME_SIZE
	.align		4
.L_1:
        /*000c*/ 	.byte	0x04, 0x11
        /*000e*/ 	.short	(.L_3 - .L_2)
	.align		4
.L_2:
        /*0010*/ 	.word	index@(_Z4diffPdPKdddddiii)
        /*0014*/ 	.word	0x00000000


	//----- nvinfo : EIATTR_MIN_STACK_SIZE
	.align		4
.L_3:
        /*0018*/ 	.byte	0x04, 0x12
        /*001a*/ 	.short	(.L_5 - .L_4)
	.align		4
.L_4:
        /*001c*/ 	.word	index@(_Z4diffPdPKdddddiii)
        /*0020*/ 	.word	0x00000000
.L_5:


//--------------------- .nv.compat                --------------------------
	.section	.nv.compat,"",@"SHT_CUDA_COMPAT_INFO"
	.align	4
        /*0000*/ 	.byte	0x02, 0x09, 0x00, 0x00, 0x02, 0x02, 0x01, 0x00, 0x02, 0x05, 0x05, 0x00, 0x03, 0x07, 0x01, 0x01
        /*0010*/ 	.byte	0x02, 0x03, 0x00, 0x00, 0x02, 0x06, 0x01, 0x00, 0x04, 0x0b, 0x08, 0x00, 0x01, 0x00, 0x00, 0x00
        /*0020*/ 	.byte	0x00, 0x00, 0x00, 0x00


//--------------------- .nv.info._Z4diffPdPKdddddiii --------------------------
	.section	.nv.info._Z4diffPdPKdddddiii,"",@"SHT_CUDA_INFO"
	.sectionflags	@""
	.align	4


	//----- nvinfo : EIATTR_CUDA_API_VERSION
	.align		4
        /*0000*/ 	.byte	0x04, 0x37
        /*0002*/ 	.short	(.L_7 - .L_6)
.L_6:
        /*0004*/ 	.word	0x00000082


	//----- nvinfo : EIATTR_KPARAM_INFO
	.align		4
.L_7:
        /*0008*/ 	.byte	0x04, 0x17
        /*000a*/ 	.short	(.L_9 - .L_8)
.L_8:
        /*000c*/ 	.word	0x00000000
        /*0010*/ 	.short	0x0008
        /*0012*/ 	.short	0x0038
        /*0014*/ 	.byte	0x00, 0xf0, 0x11, 0x00


	//----- nvinfo : EIATTR_KPARAM_INFO
	.align		4
.L_9:
        /*0018*/ 	.byte	0x04, 0x17
        /*001a*/ 	.short	(.L_11 - .L_10)
.L_10:
        /*001c*/ 	.word	0x00000000
        /*0020*/ 	.short	0x0007
        /*0022*/ 	.short	0x0034
        /*0024*/ 	.byte	0x00, 0xf0, 0x11, 0x00


	//----- nvinfo : EIATTR_KPARAM_INFO
	.align		4
.L_11:
        /*0028*/ 	.byte	0x04, 0x17
        /*002a*/ 	.short	(.L_13 - .L_12)
.L_12:
        /*002c*/ 	.word	0x00000000
        /*0030*/ 	.short	0x0006
        /*0032*/ 	.short	0x0030
        /*0034*/ 	.byte	0x00, 0xf0, 0x11, 0x00


	//----- nvinfo : EIATTR_KPARAM_INFO
	.align		4
.L_13:
        /*0038*/ 	.byte	0x04, 0x17
        /*003a*/ 	.short	(.L_15 - .L_14)
.L_14:
        /*003c*/ 	.word	0x00000000
        /*0040*/ 	.short	0x0005
        /*0042*/ 	.short	0x0028
        /*0044*/ 	.byte	0x00, 0xf0, 0x21, 0x00


	//----- nvinfo : EIATTR_KPARAM_INFO
	.align		4
.L_15:
        /*0048*/ 	.byte	0x04, 0x17
        /*004a*/ 	.short	(.L_17 - .L_16)
.L_16:
        /*004c*/ 	.word	0x00000000
        /*0050*/ 	.short	0x0004
        /*0052*/ 	.short	0x0020
        /*0054*/ 	.byte	0x00, 0xf0, 0x21, 0x00


	//----- nvinfo : EIATTR_KPARAM_INFO
	.align		4
.L_17:
        /*0058*/ 	.byte	0x04, 0x17
        /*005a*/ 	.short	(.L_19 - .L_18)
.L_18:
        /*005c*/ 	.word	0x00000000
        /*0060*/ 	.short	0x0003
        /*0062*/ 	.short	0x0018
        /*0064*/ 	.byte	0x00, 0xf0, 0x21, 0x00


	//----- nvinfo : EIATTR_KPARAM_INFO
	.align		4
.L_19:
        /*0068*/ 	.byte	0x04, 0x17
        /*006a*/ 	.short	(.L_21 - .L_20)
.L_20:
        /*006c*/ 	.word	0x00000000
        /*0070*/ 	.short	0x0002
        /*0072*/ 	.short	0x0010
        /*0074*/ 	.byte	0x00, 0xf0, 0x21, 0x00


	//----- nvinfo : EIATTR_KPARAM_INFO
	.align		4
.L_21:
        /*0078*/ 	.byte	0x04, 0x17
        /*007a*/ 	.short	(.L_23 - .L_22)
.L_22:
        /*007c*/ 	.word	0x00000000
        /*0080*/ 	.short	0x0001
        /*0082*/ 	.short	0x0008
        /*0084*/ 	.byte	0x00, 0xf5, 0x21, 0x00


	//----- nvinfo : EIATTR_KPARAM_INFO
	.align		4
.L_23:
        /*0088*/ 	.byte	0x04, 0x17
        /*008a*/ 	.short	(.L_25 - .L_24)
.L_24:
        /*008c*/ 	.word	0x00000000
        /*0090*/ 	.short	0x0000
        /*0092*/ 	.short	0x0000
        /*0094*/ 	.byte	0x00, 0xf5, 0x21, 0x00


	//----- nvinfo : EIATTR_SPARSE_MMA_MASK
	.align		4
.L_25:
        /*0098*/ 	.byte	0x03, 0x50
        /*009a*/ 	.short	0x0000


	//----- nvinfo : EIATTR_MAXREG_COUNT
	.align		4
        /*009c*/ 	.byte	0x03, 0x1b
        /*009e*/ 	.short	0x00ff


	//----- nvinfo : EIATTR_MERCURY_ISA_VERSION
	.align		4
        /*00a0*/ 	.byte	0x03, 0x5f
        /*00a2*/ 	.short	0x0101


	//----- nvinfo : EIATTR_VRC_CTA_INIT_COUNT
	.align		4
        /*00a4*/ 	.byte	0x02, 0x4a
	.zero		1
	.zero		1


	//----- nvinfo : EIATTR_EXIT_INSTR_OFFSETS
	.align		4
        /*00a8*/ 	.byte	0x04, 0x1c
        /*00aa*/ 	.short	(.L_27 - .L_26)


	//   ....[0]....
.L_26:
        /*00ac*/ 	.word	0x00000150


	//   ....[1]....
        /*00b0*/ 	.word	0x000003c0


	//----- nvinfo : EIATTR_CBANK_PARAM_SIZE
	.align		4
.L_27:
        /*00b4*/ 	.byte	0x03, 0x19
        /*00b6*/ 	.short	0x003c


	//----- nvinfo : EIATTR_PARAM_CBANK
	.align		4
        /*00b8*/ 	.byte	0x04, 0x0a
        /*00ba*/ 	.short	(.L_29 - .L_28)
	.align		4
.L_28:
        /*00bc*/ 	.word	index@(.nv.constant0._Z4diffPdPKdddddiii)
        /*00c0*/ 	.short	0x0380
        /*00c2*/ 	.short	0x003c


	//----- nvinfo : EIATTR_SW_WAR
	.align		4
.L_29:
        /*00c4*/ 	.byte	0x04, 0x36
        /*00c6*/ 	.short	(.L_31 - .L_30)
.L_30:
        /*00c8*/ 	.word	0x00000008
.L_31:


//--------------------- .nv.callgraph             --------------------------
	.section	.nv.callgraph,"",@"SHT_CUDA_CALLGRAPH"
	.align	4
	.sectionentsize	8
	.align		4
        /*0000*/ 	.word	0x00000000
	.align		4
        /*0004*/ 	.word	0xffffffff
	.align		4
        /*0008*/ 	.word	0x00000000
	.align		4
        /*000c*/ 	.word	0xfffffffe
	.align		4
        /*0010*/ 	.word	0x00000000
	.align		4
        /*0014*/ 	.word	0xfffffffd
	.align		4
        /*0018*/ 	.word	0x00000000
	.align		4
        /*001c*/ 	.word	0xfffffffc


//--------------------- .text._Z4diffPdPKdddddiii --------------------------
	.section	.text._Z4diffPdPKdddddiii,"ax",@progbits
	.align	128
        .global         _Z4diffPdPKdddddiii
        .type           _Z4diffPdPKdddddiii,@function
        .size           _Z4diffPdPKdddddiii,(.L_x_1 - _Z4diffPdPKdddddiii)
        .other          _Z4diffPdPKdddddiii,@"STO_CUDA_ENTRY STV_DEFAULT"
_Z4diffPdPKdddddiii:
.text._Z4diffPdPKdddddiii:
[----:B------:R-:W-:Y:S01]  /*0000*/  LDC R1, c[0x0][0x37c] ;  /* 0x0000df00ff017b82 */ /* 0x000fe20000000800 */
[----:B------:R-:W0:Y:S07]  /*0010*/  S2R R5, SR_TID.Y ;  /* 0x0000000000057919 */ /* 0x000e2e0000002200 */
[----:B------:R-:W1:Y:S01]  /*0020*/  LDC R4, c[0x0][0x360] ;  /* 0x0000d800ff047b82 */ /* 0x000e620000000800 */
[----:B------:R-:W1:Y:S07]  /*0030*/  S2R R7, SR_TID.X ;  /* 0x0000000000077919 */ /* 0x000e6e0000002100 */
[----:B------:R-:W0:Y:S08]  /*0040*/  S2UR UR6, SR_CTAID.Y ;  /* 0x00000000000679c3 */ /* 0x000e300000002600 */
[----:B------:R-:W0:Y:S08]  /*0050*/  LDC R0, c[0x0][0x364] ;  /* 0x0000d900ff007b82 */ /* 0x000e300000000800 */
[----:B------:R-:W1:Y:S08]  /*0060*/  S2UR UR5, SR_CTAID.X ;  /* 0x00000000000579c3 */ /* 0x000e700000002500 */
[----:B------:R-:W2:Y:S08]  /*0070*/  LDC.64 R2, c[0x0][0x3b0] ;  /* 0x0000ec00ff027b82 */ /* 0x000eb00000000a00 */
[----:B------:R-:W3:Y:S01]  /*0080*/  S2UR UR4, SR_CTAID.Z ;  /* 0x00000000000479c3 */ /* 0x000ee20000002700 */
[----:B0-----:R-:W-:-:S05]  /*0090*/  IMAD R0, R0, UR6, R5 ;  /* 0x0000000600007c24 */ /* 0x001fca000f8e0205 */
[----:B------:R-:W-:Y:S02]  /*00a0*/  IADD3 R6, PT, PT, R0, 0x1, RZ ;  /* 0x0000000100067810 */ /* 0x000fe40007ffe0ff */
[----:B------:R-:W0:Y:S01]  /*00b0*/  LDC R8, c[0x0][0x3b8] ;  /* 0x0000ee00ff087b82 */ /* 0x000e220000000800 */
[----:B-1----:R-:W-:-:S05]  /*00c0*/  IMAD R0, R4, UR5, R7 ;  /* 0x0000000504007c24 */ /* 0x002fca000f8e0207 */
[----:B------:R-:W-:Y:S02]  /*00d0*/  IADD3 R7, PT, PT, R0, 0x1, RZ ;  /* 0x0000000100077810 */ /* 0x000fe40007ffe0ff */
[----:B--2---:R-:W-:Y:S02]  /*00e0*/  IADD3 R5, PT, PT, R3, -0x1, RZ ;  /* 0xffffffff03057810 */ /* 0x004fe40007ffe0ff */
[----:B------:R-:W-:Y:S02]  /*00f0*/  IADD3 R4, PT, PT, R2, -0x1, RZ ;  /* 0xffffffff02047810 */ /* 0x000fe40007ffe0ff */
[----:B------:R-:W-:Y:S01]  /*0100*/  ISETP.GE.AND P0, PT, R6, R5, PT ;  /* 0x000000050600720c */ /* 0x000fe20003f06270 */
[----:B---3--:R-:W-:-:S03]  /*0110*/  UIADD3 UR4, UPT, UPT, UR4, 0x1, URZ ;  /* 0x0000000104047890 */ /* 0x008fc6000fffe0ff */
[----:B------:R-:W-:Y:S02]  /*0120*/  ISETP.GE.OR P0, PT, R7, R4, P0 ;  /* 0x000000040700720c */ /* 0x000fe40000706670 */
[----:B0-----:R-:W-:-:S04]  /*0130*/  IADD3 R0, PT, PT, R8, -0x1, RZ ;  /* 0xffffffff08007810 */ /* 0x001fc80007ffe0ff */
[----:B------:R-:W-:-:S13]  /*0140*/  ISETP.LE.OR P0, PT, R0, UR4, P0 ;  /* 0x0000000400007c0c */ /* 0x000fda0008703670 */
[----:B------:R-:W-:Y:S05]  /*0150*/  @P0 EXIT ;  /* 0x000000000000094d */ /* 0x000fea0003800000 */
[----:B------:R-:W0:Y:S01]  /*0160*/  LDC.64 R4, c[0x0][0x388] ;  /* 0x0000e200ff047b82 */ /* 0x000e220000000a00 */
[-C--:B------:R-:W-:Y:S01]  /*0170*/  IMAD R11, R6, R2.reuse, R7 ;  /* 0x00000002060b7224 */ /* 0x080fe200078e0207 */
[----:B------:R-:W1:Y:S01]  /*0180*/  LDCU.64 UR6, c[0x0][0x358] ;  /* 0x00006b00ff0677ac */ /* 0x000e620008000a00 */
[----:B------:R-:W-:Y:S01]  /*0190*/  IMAD R22, R2, R3, RZ ;  /* 0x0000000302167224 */ /* 0x000fe200078e02ff */
[----:B------:R-:W2:Y:S03]  /*01a0*/  LDCU.128 UR8, c[0x0][0x3a0] ;  /* 0x00007400ff0877ac */ /* 0x000ea60008000c00 */
[----:B------:R-:W-:Y:S01]  /*01b0*/  IMAD R11, R22, UR4, R11 ;  /* 0x00000004160b7c24 */ /* 0x000fe2000f8e020b */
[----:B------:R-:W3:Y:S01]  /*01c0*/  LDC.64 R12, c[0x0][0x380] ;  /* 0x0000e000ff0c7b82 */ /* 0x000ee20000000a00 */
[----:B------:R-:W4:Y:S03]  /*01d0*/  LDCU.128 UR12, c[0x0][0x390] ;  /* 0x00007200ff0c77ac */ /* 0x000f260008000c00 */
[C---:B------:R-:W-:Y:S01]  /*01e0*/  IADD3 R17, PT, PT, R11.reuse, -R2, RZ ;  /* 0x800000020b117210 */ /* 0x040fe20007ffe0ff */
[----:B0-----:R-:W-:-:S04]  /*01f0*/  IMAD.WIDE R20, R11, 0x8, R4 ;  /* 0x000000080b147825 */ /* 0x001fc800078e0204 */
[----:B------:R-:W-:Y:S01]  /*0200*/  IMAD.WIDE R16, R17, 0x8, R4 ;  /* 0x0000000811107825 */ /* 0x000fe200078e0204 */
[----:B------:R-:W-:Y:S01]  /*0210*/  IADD3 R7, PT, PT, -R22, R11, RZ ;  /* 0x0000000b16077210 */ /* 0x000fe20007ffe1ff */
[----:B-1----:R-:W5:Y:S02]  /*0220*/  LDG.E.64.CONSTANT R14, desc[UR6][R20.64+0x8] ;  /* 0x00000806140e7981 */ /* 0x002f64000c1e9b00 */
[----:B------:R-:W-:Y:S02]  /*0230*/  IMAD.WIDE R18, R2, 0x8, R20 ;  /* 0x0000000802127825 */ /* 0x000fe400078e0214 */
[----:B------:R-:W2:Y:S04]  /*0240*/  LDG.E.64.CONSTANT R2, desc[UR6][R20.64] ;  /* 0x0000000614027981 */ /* 0x000ea8000c1e9b00 */
[----:B------:R-:W2:Y:S04]  /*0250*/  LDG.E.64.CONSTANT R18, desc[UR6][R18.64] ;  /* 0x0000000612127981 */ /* 0x000ea8000c1e9b00 */
[----:B------:R-:W4:Y:S01]  /*0260*/  LDG.E.64.CONSTANT R16, desc[UR6][R16.64] ;  /* 0x0000000610107981 */ /* 0x000f22000c1e9b00 */
[----:B------:R-:W-:-:S03]  /*0270*/  IMAD.WIDE R6, R7, 0x8, R4 ;  /* 0x0000000807067825 */ /* 0x000fc600078e0204 */
[----:B------:R-:W5:Y:S01]  /*0280*/  LDG.E.64.CONSTANT R8, desc[UR6][R20.64+-0x8] ;  /* 0xfffff80614087981 */ /* 0x000f62000c1e9b00 */
[----:B------:R-:W-:-:S03]  /*0290*/  IMAD.WIDE R22, R22, 0x8, R20 ;  /* 0x0000000816167825 */ /* 0x000fc600078e0214 */
[----:B------:R-:W5:Y:S04]  /*02a0*/  LDG.E.64.CONSTANT R6, desc[UR6][R6.64] ;  /* 0x0000000606067981 */ /* 0x000f68000c1e9b00 */
[----:B------:R-:W5:Y:S01]  /*02b0*/  LDG.E.64.CONSTANT R4, desc[UR6][R22.64] ;  /* 0x0000000616047981 */ /* 0x000f62000c1e9b00 */
[----:B---3--:R-:W-:-:S05]  /*02c0*/  IMAD.WIDE R10, R11, 0x8, R12 ;  /* 0x000000080b0a7825 */ /* 0x008fca00078e020c */
[----:B------:R-:W3:Y:S01]  /*02d0*/  LDG.E.64 R12, desc[UR6][R10.64] ;  /* 0x000000060a0c7981 */ /* 0x000ee2000c1e1b00 */
[C---:B--2---:R-:W-:Y:S02]  /*02e0*/  DADD R18, -R2.reuse, R18 ;  /* 0x0000000002127229 */ /* 0x044fe40000000112 */
[----:B----4-:R-:W-:Y:S02]  /*02f0*/  DADD R16, R2, -R16 ;  /* 0x0000000002107229 */ /* 0x010fe40000000810 */
[----:B-----5:R-:W-:Y:S02]  /*0300*/  DADD R14, R14, -R2 ;  /* 0x000000000e0e7229 */ /* 0x020fe40000000802 */
[----:B------:R-:W-:-:S04]  /*0310*/  DADD R8, R2, -R8 ;  /* 0x0000000002087229 */ /* 0x000fc80000000808 */
[----:B------:R-:W-:Y:S02]  /*0320*/  DADD R16, R18, -R16 ;  /* 0x0000000012107229 */ /* 0x000fe40000000810 */
[----:B------:R-:W-:Y:S02]  /*0330*/  DADD R6, R2, -R6 ;  /* 0x0000000002067229 */ /* 0x000fe40000000806 */
[----:B------:R-:W-:Y:S02]  /*0340*/  DADD R8, R14, -R8 ;  /* 0x000000000e087229 */ /* 0x000fe40000000808 */
[----:B------:R-:W-:Y:S02]  /*0350*/  DADD R4, -R2, R4 ;  /* 0x0000000002047229 */ /* 0x000fe40000000104 */
[----:B------:R-:W-:-:S06]  /*0360*/  DMUL R16, R16, UR8 ;  /* 0x0000000810107c28 */ /* 0x000fcc0008000000 */
[----:B------:R-:W-:Y:S02]  /*0370*/  DADD R4, R4, -R6 ;  /* 0x0000000004047229 */ /* 0x000fe40000000806 */
[----:B------:R-:W-:-:S08]  /*0380*/  DFMA R8, R8, UR14, R16 ;  /* 0x0000000e08087c2b */ /* 0x000fd00008000010 */
[----:B------:R-:W-:-:S08]  /*0390*/  DFMA R4, R4, UR10, R8 ;  /* 0x0000000a04047c2b */ /* 0x000fd00008000008 */
[----:B---3--:R-:W-:-:S07]  /*03a0*/  DFMA R4, R4, UR12, R12 ;  /* 0x0000000c04047c2b */ /* 0x008fce000800000c */
[----:B------:R-:W-:Y:S01]  /*03b0*/  STG.E.64 desc[UR6][R10.64], R4 ;  /* 0x000000040a007986 */ /* 0x000fe2000c101b06 */
[----:B------:R-:W-:Y:S05]  /*03c0*/  EXIT ;  /* 0x000000000000794d */ /* 0x000fea0003800000 */
.L_x_0:
[----:B------:R-:W-:-:S00]  /*03d0*/  BRA `(.L_x_0) ;  /* 0xfffffffc00fc7947 */ /* 0x000fc0000383ffff */
[----:B------:R-:W-:-:S00]  /*03e0*/  NOP ;  /* 0x0000000000007918 */ /* 0x000fc00000000000 */
        /* <DEDUP_REMOVED lines=9> */
.L_x_1:


//--------------------- .nv.shared.reserved.0     --------------------------
	.section	.nv.shared.reserved.0,"aw",@nobits
	.weak		__nv_reservedSMEM_offset_0_alias
	.size		__nv_reservedSMEM_offset_0_alias, 0, 64
	.other		__nv_reservedSMEM_offset_0_alias,@"STO_CUDA_RESERVED_SHARED STV_DEFAULT"
__nv_reservedSMEM_offset_0_alias:
	.zero		0
	.zero		64


//--------------------- .nv.constant0._Z4diffPdPKdddddiii --------------------------
	.section	.nv.constant0._Z4diffPdPKdddddiii,"a",@progbits
	.sectionflags	@""
	.align	4
.nv.constant0._Z4diffPdPKdddddiii:
	.zero		956


//--------------------- SYMBOLS --------------------------

	.type		.nv.reservedSmem.offset0,@object
	.size		.nv.reservedSmem.offset0,0x4
